//
// Generated by NVIDIA NVVM Compiler
//
// Compiler Build ID: CL-36424714
// Cuda compilation tools, release 13.0, V13.0.88
// Based on NVVM 20.0.0
//

.version 9.0
.target sm_100
.address_size 64

	// .globl	_Z19bit_reverse_reorderP6float2S0_i

.visible .entry _Z19bit_reverse_reorderP6float2S0_i(
	.param .u64 .ptr .align 1 _Z19bit_reverse_reorderP6float2S0_i_param_0,
	.param .u64 .ptr .align 1 _Z19bit_reverse_reorderP6float2S0_i_param_1,
	.param .u32 _Z19bit_reverse_reorderP6float2S0_i_param_2
)
{
	.reg .pred 	%p<2>;
	.reg .b32 	%r<9>;
	.reg .b32 	%f<3>;
	.reg .b64 	%rd<9>;

	ld.param.u64 	%rd1, [_Z19bit_reverse_reorderP6float2S0_i_param_0];
	ld.param.u64 	%rd2, [_Z19bit_reverse_reorderP6float2S0_i_param_1];
	ld.param.u32 	%r2, [_Z19bit_reverse_reorderP6float2S0_i_param_2];
	mov.u32 	%r3, %ctaid.x;
	mov.u32 	%r4, %ntid.x;
	mov.u32 	%r5, %tid.x;
	mad.lo.s32 	%r1, %r3, %r4, %r5;
	setp.gt.s32 	%p1, %r1, 1023;
	@%p1 bra 	$L__BB0_2;
	cvta.to.global.u64 	%rd3, %rd2;
	cvta.to.global.u64 	%rd4, %rd1;
	sub.s32 	%r6, 32, %r2;
	brev.b32 	%r7, %r1;
	shr.u32 	%r8, %r7, %r6;
	mul.wide.s32 	%rd5, %r8, 8;
	add.s64 	%rd6, %rd4, %rd5;
	mul.wide.s32 	%rd7, %r1, 8;
	add.s64 	%rd8, %rd3, %rd7;
	ld.global.v2.f32 	{%f1, %f2}, [%rd8];
	st.global.v2.f32 	[%rd6], {%f1, %f2};
$L__BB0_2:
	ret;

}
	// .globl	_Z3fftP6float2ii
.visible .entry _Z3fftP6float2ii(
	.param .u64 .ptr .align 1 _Z3fftP6float2ii_param_0,
	.param .u32 _Z3fftP6float2ii_param_1,
	.param .u32 _Z3fftP6float2ii_param_2
)
{
	.reg .pred 	%p<3>;
	.reg .b32 	%r<12>;
	.reg .b32 	%f<17>;
	.reg .b64 	%rd<7>;
	.reg .b64 	%fd<5>;

	ld.param.u64 	%rd1, [_Z3fftP6float2ii_param_0];
	ld.param.u32 	%r4, [_Z3fftP6float2ii_param_1];
	ld.param.u32 	%r5, [_Z3fftP6float2ii_param_2];
	mov.u32 	%r6, %ctaid.x;
	mov.u32 	%r7, %ntid.x;
	mov.u32 	%r8, %tid.x;
	mad.lo.s32 	%r1, %r6, %r7, %r8;
	shr.u32 	%r9, %r5, 31;
	add.s32 	%r10, %r5, %r9;
	shr.s32 	%r2, %r10, 1;
	setp.ge.s32 	%p1, %r1, %r2;
	@%p1 bra 	$L__BB1_3;
	add.s32 	%r3, %r4, %r1;
	add.s32 	%r11, %r2, %r3;
	setp.gt.s32 	%p2, %r11, 1023;
	@%p2 bra 	$L__BB1_3;
	cvt.rn.f64.s32 	%fd1, %r1;
	mul.f64 	%fd2, %fd1, 0d401921FB54442D18;
	cvt.rn.f64.s32 	%fd3, %r5;
	div.rn.f64 	%fd4, %fd2, %fd3;
	cvt.rn.f32.f64 	%f1, %fd4;
	cos.approx.f32 	%f2, %f1;
	sin.approx.f32 	%f3, %f1;
	cvta.to.global.u64 	%rd2, %rd1;
	mul.wide.s32 	%rd3, %r3, 8;
	add.s64 	%rd4, %rd2, %rd3;
	ld.global.v2.f32 	{%f4, %f5}, [%rd4];
	mul.wide.s32 	%rd5, %r2, 8;
	add.s64 	%rd6, %rd4, %rd5;
	ld.global.v2.f32 	{%f6, %f7}, [%rd6];
	mul.f32 	%f8, %f3, %f7;
	fma.rn.f32 	%f9, %f2, %f6, %f8;
	mul.f32 	%f10, %f2, %f7;
	mul.f32 	%f11, %f3, %f6;
	sub.f32 	%f12, %f10, %f11;
	add.f32 	%f13, %f4, %f9;
	add.f32 	%f14, %f5, %f12;
	st.global.v2.f32 	[%rd4], {%f13, %f14};
	sub.f32 	%f15, %f4, %f9;
	sub.f32 	%f16, %f5, %f12;
	st.global.v2.f32 	[%rd6], {%f15, %f16};
$L__BB1_3:
	ret;

}


// ===== COMPILED SASS (sm_100) =====

	.target	sm_100

	.elftype	@"ET_EXEC"


//--------------------- .note.nv.tkinfo           --------------------------
	.section	.note.nv.tkinfo,"",@"SHT_NOTE"
	.sectionflags	@"SHF_NOTE_NV_TKINFO"
	.tkinfo
        /*0018*/ 	.word	0x00000002
        /*0030*/ 	.string	""
        /*0030*/ 	.string	"ptxas"
        /*0030*/ 	.string	"Cuda compilation tools, release 13.0, V13.0.88"
        /*0030*/ 	.string	"Build cuda_13.0.r13.0/compiler.36424714_0"
        /*0030*/ 	.string	"-arch sm_100 -m 64 "



//--------------------- .note.nv.cuinfo           --------------------------
	.section	.note.nv.cuinfo,"",@"SHT_NOTE"
	.sectionflags	@"SHF_NOTE_NV_CUINFO"
        /*0018*/ 	.short	0x0002
        /*001a*/ 	.short	0x0064
        /*001c*/ 	.short	0x0082
	.zero		2


//--------------------- .nv.info                  --------------------------
	.section	.nv.info,"",@"SHT_CUDA_INFO"
	.align	4


	//----- nvinfo : EIATTR_REGCOUNT
	.align		4
        /*0000*/ 	.byte	0x04, 0x2f
        /*0002*/ 	.short	(.L_1 - .L_0)
	.align		4
.L_0:
        /*0004*/ 	.word	index@(_Z19bit_reverse_reorderP6float2S0_i)
        /*0008*/ 	.word	0x0000000c


	//----- nvinfo : EIATTR_FRAME_SIZE
	.align		4
.L_1:
        /*000c*/ 	.byte	0x04, 0x11
        /*000e*/ 	.short	(.L_3 - .L_2)
	.align		4
.L_2:
        /*0010*/ 	.word	index@(_Z19bit_reverse_reorderP6float2S0_i)
        /*0014*/ 	.word	0x00000000


	//----- nvinfo : EIATTR_REGCOUNT
	.align		4
.L_3:
        /*0018*/ 	.byte	0x04, 0x2f
        /*001a*/ 	.short	(.L_5 - .L_4)
	.align		4
.L_4:
        /*001c*/ 	.word	index@(_Z3fftP6float2ii)
        /*0020*/ 	.word	0x0000001a


	//----- nvinfo : EIATTR_FRAME_SIZE
	.align		4
.L_5:
        /*0024*/ 	.byte	0x04, 0x11
        /*0026*/ 	.short	(.L_7 - .L_6)
	.align		4
.L_6:
        /*0028*/ 	.word	index@($__internal_0_$__cuda_sm20_div_rn_f64_full)
        /*002c*/ 	.word	0x00000000


	//----- nvinfo : EIATTR_FRAME_SIZE
	.align		4
.L_7:
        /*0030*/ 	.byte	0x04, 0x11
        /*0032*/ 	.short	(.L_9 - .L_8)
	.align		4
.L_8:
        /*0034*/ 	.word	index@(_Z3fftP6float2ii)
        /*0038*/ 	.word	0x00000000


	//----- nvinfo : EIATTR_MIN_STACK_SIZE
	.align		4
.L_9:
        /*003c*/ 	.byte	0x04, 0x12
        /*003e*/ 	.short	(.L_11 - .L_10)
	.align		4
.L_10:
        /*0040*/ 	.word	index@(_Z3fftP6float2ii)
        /*0044*/ 	.word	0x00000000


	//----- nvinfo : EIATTR_MIN_STACK_SIZE
	.align		4
.L_11:
        /*0048*/ 	.byte	0x04, 0x12
        /*004a*/ 	.short	(.L_13 - .L_12)
	.align		4
.L_12:
        /*004c*/ 	.word	index@(_Z19bit_reverse_reorderP6float2S0_i)
        /*0050*/ 	.word	0x00000000
.L_13:


//--------------------- .nv.compat                --------------------------
	.section	.nv.compat,"",@"SHT_CUDA_COMPAT_INFO"
	.align	4
        /*0000*/ 	.byte	0x02, 0x09, 0x00, 0x00, 0x02, 0x02, 0x01, 0x00, 0x02, 0x05, 0x05, 0x00, 0x03, 0x07, 0x01, 0x01
        /*0010*/ 	.byte	0x02, 0x03, 0x00, 0x00, 0x02, 0x06, 0x01, 0x00, 0x04, 0x0b, 0x08, 0x00, 0x01, 0x00, 0x00, 0x00
        /*0020*/ 	.byte	0x00, 0x00, 0x00, 0x00


//--------------------- .nv.info._Z3fftP6float2ii --------------------------
	.section	.nv.info._Z3fftP6float2ii,"",@"SHT_CUDA_INFO"
	.sectionflags	@""
	.align	4


	//----- nvinfo : EIATTR_CUDA_API_VERSION
	.align		4
        /*0000*/ 	.byte	0x04, 0x37
        /*0002*/ 	.short	(.L_15 - .L_14)
.L_14:
        /*0004*/ 	.word	0x00000082


	//----- nvinfo : EIATTR_KPARAM_INFO
	.align		4
.L_15:
        /*0008*/ 	.byte	0x04, 0x17
        /*000a*/ 	.short	(.L_17 - .L_16)
.L_16:
        /*000c*/ 	.word	0x00000000
        /*0010*/ 	.short	0x0002
        /*0012*/ 	.short	0x000c
        /*0014*/ 	.byte	0x00, 0xf0, 0x11, 0x00


	//----- nvinfo : EIATTR_KPARAM_INFO
	.align		4
.L_17:
        /*0018*/ 	.byte	0x04, 0x17
        /*001a*/ 	.short	(.L_19 - .L_18)
.L_18:
        /*001c*/ 	.word	0x00000000
        /*0020*/ 	.short	0x0001
        /*0022*/ 	.short	0x0008
        /*0024*/ 	.byte	0x00, 0xf0, 0x11, 0x00


	//----- nvinfo : EIATTR_KPARAM_INFO
	.align		4
.L_19:
        /*0028*/ 	.byte	0x04, 0x17
        /*002a*/ 	.short	(.L_21 - .L_20)
.L_20:
        /*002c*/ 	.word	0x00000000
        /*0030*/ 	.short	0x0000
        /*0032*/ 	.short	0x0000
        /*0034*/ 	.byte	0x00, 0xf5, 0x21, 0x00


	//----- nvinfo : EIATTR_SPARSE_MMA_MASK
	.align		4
.L_21:
        /*0038*/ 	.byte	0x03, 0x50
        /*003a*/ 	.short	0x0000


	//----- nvinfo : EIATTR_MAXREG_COUNT
	.align		4
        /*003c*/ 	.byte	0x03, 0x1b
        /*003e*/ 	.short	0x00ff


	//----- nvinfo : EIATTR_MERCURY_ISA_VERSION
	.align		4
        /*0040*/ 	.byte	0x03, 0x5f
        /*0042*/ 	.short	0x0101


	//----- nvinfo : EIATTR_VRC_CTA_INIT_COUNT
	.align		4
        /*0044*/ 	.byte	0x02, 0x4a
	.zero		1
	.zero		1


	//----- nvinfo : EIATTR_EXIT_INSTR_OFFSETS
	.align		4
        /*0048*/ 	.byte	0x04, 0x1c
        /*004a*/ 	.short	(.L_23 - .L_22)


	//   ....[0]....
.L_22:
        /*004c*/ 	.word	0x00000090


	//   ....[1]....
        /*0050*/ 	.word	0x000000e0


	//   ....[2]....
        /*0054*/ 	.word	0x000003c0


	//----- nvinfo : EIATTR_CRS_STACK_SIZE
	.align		4
.L_23:
        /*0058*/ 	.byte	0x04, 0x1e
        /*005a*/ 	.short	(.L_25 - .L_24)
.L_24:
        /*005c*/ 	.word	0x00000000


	//----- nvinfo : EIATTR_CBANK_PARAM_SIZE
	.align		4
.L_25:
        /*0060*/ 	.byte	0x03, 0x19
        /*0062*/ 	.short	0x0010


	//----- nvinfo : EIATTR_PARAM_CBANK
	.align		4
        /*0064*/ 	.byte	0x04, 0x0a
        /*0066*/ 	.short	(.L_27 - .L_26)
	.align		4
.L_26:
        /*0068*/ 	.word	index@(.nv.constant0._Z3fftP6float2ii)
        /*006c*/ 	.short	0x0380
        /*006e*/ 	.short	0x0010


	//----- nvinfo : EIATTR_SW_WAR
	.align		4
.L_27:
        /*0070*/ 	.byte	0x04, 0x36
        /*0072*/ 	.short	(.L_29 - .L_28)
.L_28:
        /*0074*/ 	.word	0x00000008
.L_29:


//--------------------- .nv.info._Z19bit_reverse_reorderP6float2S0_i --------------------------
	.section	.nv.info._Z19bit_reverse_reorderP6float2S0_i,"",@"SHT_CUDA_INFO"
	.sectionflags	@""
	.align	4


	//----- nvinfo : EIATTR_CUDA_API_VERSION
	.align		4
        /*0000*/ 	.byte	0x04, 0x37
        /*0002*/ 	.short	(.L_31 - .L_30)
.L_30:
        /*0004*/ 	.word	0x00000082


	//----- nvinfo : EIATTR_KPARAM_INFO
	.align		4
.L_31:
        /*0008*/ 	.byte	0x04, 0x17
        /*000a*/ 	.short	(.L_33 - .L_32)
.L_32:
        /*000c*/ 	.word	0x00000000
        /*0010*/ 	.short	0x0002
        /*0012*/ 	.short	0x0010
        /*0014*/ 	.byte	0x00, 0xf0, 0x11, 0x00


	//----- nvinfo : EIATTR_KPARAM_INFO
	.align		4
.L_33:
        /*0018*/ 	.byte	0x04, 0x17
        /*001a*/ 	.short	(.L_35 - .L_34)
.L_34:
        /*001c*/ 	.word	0x00000000
        /*0020*/ 	.short	0x0001
        /*0022*/ 	.short	0x0008
        /*0024*/ 	.byte	0x00, 0xf5, 0x21, 0x00


	//----- nvinfo : EIATTR_KPARAM_INFO
	.align		4
.L_35:
        /*0028*/ 	.byte	0x04, 0x17
        /*002a*/ 	.short	(.L_37 - .L_36)
.L_36:
        /*002c*/ 	.word	0x00000000
        /*0030*/ 	.short	0x0000
        /*0032*/ 	.short	0x0000
        /*0034*/ 	.byte	0x00, 0xf5, 0x21, 0x00


	//----- nvinfo : EIATTR_SPARSE_MMA_MASK
	.align		4
.L_37:
        /*0038*/ 	.byte	0x03, 0x50
        /*003a*/ 	.short	0x0000


	//----- nvinfo : EIATTR_MAXREG_COUNT
	.align		4
        /*003c*/ 	.byte	0x03, 0x1b
        /*003e*/ 	.short	0x00ff


	//----- nvinfo : EIATTR_MERCURY_ISA_VERSION
	.align		4
        /*0040*/ 	.byte	0x03, 0x5f
        /*0042*/ 	.short	0x0101


	//----- nvinfo : EIATTR_VRC_CTA_INIT_COUNT
	.align		4
        /*0044*/ 	.byte	0x02, 0x4a
	.zero		1
	.zero		1


	//----- nvinfo : EIATTR_EXIT_INSTR_OFFSETS
	.align		4
        /*0048*/ 	.byte	0x04, 0x1c
        /*004a*/ 	.short	(.L_39 - .L_38)


	//   ....[0]....
.L_38:
        /*004c*/ 	.word	0x00000060


	//   ....[1]....
        /*0050*/ 	.word	0x00000120


	//----- nvinfo : EIATTR_CBANK_PARAM_SIZE
	.align		4
.L_39:
        /*0054*/ 	.byte	0x03, 0x19
        /*0056*/ 	.short	0x0014


	//----- nvinfo : EIATTR_PARAM_CBANK
	.align		4
        /*0058*/ 	.byte	0x04, 0x0a
        /*005a*/ 	.short	(.L_41 - .L_40)
	.align		4
.L_40:
        /*005c*/ 	.word	index@(.nv.constant0._Z19bit_reverse_reorderP6float2S0_i)
        /*0060*/ 	.short	0x0380
        /*0062*/ 	.short	0x0014


	//----- nvinfo : EIATTR_SW_WAR
	.align		4
.L_41:
        /*0064*/ 	.byte	0x04, 0x36
        /*0066*/ 	.short	(.L_43 - .L_42)
.L_42:
        /*0068*/ 	.word	0x00000008
.L_43:


//--------------------- .nv.callgraph             --------------------------
	.section	.nv.callgraph,"",@"SHT_CUDA_CALLGRAPH"
	.align	4
	.sectionentsize	8
	.align		4
        /*0000*/ 	.word	0x00000000
	.align		4
        /*0004*/ 	.word	0xffffffff
	.align		4
        /*0008*/ 	.word	0x00000000
	.align		4
        /*000c*/ 	.word	0xfffffffe
	.align		4
        /*0010*/ 	.word	0x00000000
	.align		4
        /*0014*/ 	.word	0xfffffffd
	.align		4
        /*0018*/ 	.word	0x00000000
	.align		4
        /*001c*/ 	.word	0xfffffffc


//--------------------- .text._Z3fftP6float2ii    --------------------------
	.section	.text._Z3fftP6float2ii,"ax",@progbits
	.align	128
        .global         _Z3fftP6float2ii
        .type           _Z3fftP6float2ii,@function
        .size           _Z3fftP6float2ii,(.L_x_9 - _Z3fftP6float2ii)
        .other          _Z3fftP6float2ii,@"STO_CUDA_ENTRY STV_DEFAULT"
_Z3fftP6float2ii:
.text._Z3fftP6float2ii:
[----:B------:R-:W-:Y:S01]  /*0000*/  LDC R1, c[0x0][0x37c] ;  /* 0x0000df00ff017b82 */ /* 0x000fe20000000800 */
[----:B------:R-:W0:Y:S07]  /*0010*/  S2R R2, SR_TID.X ;  /* 0x0000000000027919 */ /* 0x000e2e0000002100 */
[----:B------:R-:W1:Y:S08]  /*0020*/  LDC R4, c[0x0][0x38c] ;  /* 0x0000e300ff047b82 */ /* 0x000e700000000800 */
[----:B------:R-:W0:Y:S08]  /*0030*/  S2UR UR4, SR_CTAID.X ;  /* 0x00000000000479c3 */ /* 0x000e300000002500 */
[----:B------:R-:W0:Y:S01]  /*0040*/  LDC R15, c[0x0][0x360] ;  /* 0x0000d800ff0f7b82 */ /* 0x000e220000000800 */
[----:B-1----:R-:W-:-:S04]  /*0050*/  LEA.HI R0, R4, R4, RZ, 0x1 ;  /* 0x0000000404007211 */ /* 0x002fc800078f08ff */
[----:B------:R-:W-:Y:S01]  /*0060*/  SHF.R.S32.HI R0, RZ, 0x1, R0 ;  /* 0x00000001ff007819 */ /* 0x000fe20000011400 */
[----:B0-----:R-:W-:-:S05]  /*0070*/  IMAD R15, R15, UR4, R2 ;  /* 0x000000040f0f7c24 */ /* 0x001fca000f8e0202 */
[----:B------:R-:W-:-:S13]  /*0080*/  ISETP.GE.AND P0, PT, R15, R0, PT ;  /* 0x000000000f00720c */ /* 0x000fda0003f06270 */
[----:B------:R-:W-:Y:S05]  /*0090*/  @P0 EXIT ;  /* 0x000000000000094d */ /* 0x000fea0003800000 */
[----:B------:R-:W0:Y:S02]  /*00a0*/  LDCU UR4, c[0x0][0x388] ;  /* 0x00007100ff0477ac */ /* 0x000e240008000800 */
[----:B0-----:R-:W-:-:S04]  /*00b0*/  VIADD R9, R15, UR4 ;  /* 0x000000040f097c36 */ /* 0x001fc80008000000 */
[----:B------:R-:W-:-:S05]  /*00c0*/  IMAD.IADD R2, R0, 0x1, R9 ;  /* 0x0000000100027824 */ /* 0x000fca00078e0209 */
[----:B------:R-:W-:-:S13]  /*00d0*/  ISETP.GT.AND P0, PT, R2, 0x3ff, PT ;  /* 0x000003ff0200780c */ /* 0x000fda0003f04270 */
[----:B------:R-:W-:Y:S05]  /*00e0*/  @P0 EXIT ;  /* 0x000000000000094d */ /* 0x000fea0003800000 */
[----:B------:R-:W0:Y:S01]  /*00f0*/  I2F.F64 R4, R4 ;  /* 0x0000000400047312 */ /* 0x000e220000201c00 */
[----:B------:R-:W-:Y:S01]  /*0100*/  IMAD.MOV.U32 R2, RZ, RZ, 0x1 ;  /* 0x00000001ff027424 */ /* 0x000fe200078e00ff */
[----:B------:R-:W-:Y:S01]  /*0110*/  UMOV UR4, 0x54442d18 ;  /* 0x54442d1800047882 */ /* 0x000fe20000000000 */
[----:B------:R-:W-:Y:S01]  /*0120*/  UMOV UR5, 0x401921fb ;  /* 0x401921fb00057882 */ /* 0x000fe20000000000 */
[----:B------:R-:W-:Y:S04]  /*0130*/  BSSY.RECONVERGENT B0, `(.L_x_0) ;  /* 0x0000015000007945 */ /* 0x000fe80003800200 */
[----:B0-----:R-:W0:Y:S02]  /*0140*/  MUFU.RCP64H R3, R5 ;  /* 0x0000000500037308 */ /* 0x001e240000001800 */
[----:B0-----:R-:W-:-:S08]  /*0150*/  DFMA R6, -R4, R2, 1 ;  /* 0x3ff000000406742b */ /* 0x001fd00000000102 */
[----:B------:R-:W-:Y:S02]  /*0160*/  DFMA R10, R6, R6, R6 ;  /* 0x00000006060a722b */ /* 0x000fe40000000006 */
[----:B------:R-:W0:Y:S06]  /*0170*/  I2F.F64 R6, R15 ;  /* 0x0000000f00067312 */ /* 0x000e2c0000201c00 */
[----:B------:R-:W-:-:S08]  /*0180*/  DFMA R10, R2, R10, R2 ;  /* 0x0000000a020a722b */ /* 0x000fd00000000002 */
[----:B------:R-:W-:Y:S02]  /*0190*/  DFMA R2, -R4, R10, 1 ;  /* 0x3ff000000402742b */ /* 0x000fe4000000010a */
[----:B0-----:R-:W-:Y:S01]  /*01a0*/  DMUL R6, R6, UR4 ;  /* 0x0000000406067c28 */ /* 0x001fe20008000000 */
[----:B------:R-:W0:Y:S05]  /*01b0*/  LDCU.64 UR4, c[0x0][0x358] ;  /* 0x00006b00ff0477ac */ /* 0x000e2a0008000a00 */
[----:B------:R-:W-:-:S04]  /*01c0*/  DFMA R2, R10, R2, R10 ;  /* 0x000000020a02722b */ /* 0x000fc8000000000a */
[----:B------:R-:W-:-:S04]  /*01d0*/  FSETP.GEU.AND P1, PT, |R7|, 6.5827683646048100446e-37, PT ;  /* 0x036000000700780b */ /* 0x000fc80003f2e200 */
[----:B------:R-:W-:-:S08]  /*01e0*/  DMUL R10, R6, R2 ;  /* 0x00000002060a7228 */ /* 0x000fd00000000000 */
[----:B------:R-:W-:-:S08]  /*01f0*/  DFMA R12, -R4, R10, R6 ;  /* 0x0000000a040c722b */ /* 0x000fd00000000106 */
[----:B------:R-:W-:-:S10]  /*0200*/  DFMA R2, R2, R12, R10 ;  /* 0x0000000c0202722b */ /* 0x000fd4000000000a */
[----:B------:R-:W-:-:S05]  /*0210*/  FFMA R8, RZ, R5, R3 ;  /* 0x00000005ff087223 */ /* 0x000fca0000000003 */
[----:B------:R-:W-:-:S13]  /*0220*/  FSETP.GT.AND P0, PT, |R8|, 1.469367938527859385e-39, PT ;  /* 0x001000000800780b */ /* 0x000fda0003f04200 */
[----:B0-----:R-:W-:Y:S05]  /*0230*/  @P0 BRA P1, `(.L_x_1) ;  /* 0x0000000000100947 */ /* 0x001fea0000800000 */
[----:B------:R-:W-:-:S07]  /*0240*/  MOV R8, 0x260 ;  /* 0x0000026000087802 */ /* 0x000fce0000000f00 */
[----:B------:R-:W-:Y:S05]  /*0250*/  CALL.REL.NOINC `($__internal_0_$__cuda_sm20_div_rn_f64_full) ;  /* 0x00000000005c7944 */ /* 0x000fea0003c00000 */
[----:B------:R-:W-:Y:S02]  /*0260*/  IMAD.MOV.U32 R2, RZ, RZ, R12 ;  /* 0x000000ffff027224 */ /* 0x000fe400078e000c */
[----:B------:R-:W-:-:S07]  /*0270*/  IMAD.MOV.U32 R3, RZ, RZ, R13 ;  /* 0x000000ffff037224 */ /* 0x000fce00078e000d */
.L_x_1:
[----:B------:R-:W-:Y:S05]  /*0280*/  BSYNC.RECONVERGENT B0 ;  /* 0x0000000000007941 */ /* 0x000fea0003800200 */
.L_x_0:
[----:B------:R-:W0:Y:S02]  /*0290*/  LDC.64 R4, c[0x0][0x380] ;  /* 0x0000e000ff047b82 */ /* 0x000e240000000a00 */
[----:B0-----:R-:W-:-:S05]  /*02a0*/  IMAD.WIDE R4, R9, 0x8, R4 ;  /* 0x0000000809047825 */ /* 0x001fca00078e0204 */
[----:B------:R-:W2:Y:S01]  /*02b0*/  LDG.E.64 R10, desc[UR4][R4.64] ;  /* 0x00000004040a7981 */ /* 0x000ea2000c1e1b00 */
[----:B------:R-:W-:-:S05]  /*02c0*/  IMAD.WIDE R6, R0, 0x8, R4 ;  /* 0x0000000800067825 */ /* 0x000fca00078e0204 */
[----:B------:R-:W3:Y:S01]  /*02d0*/  LDG.E.64 R12, desc[UR4][R6.64] ;  /* 0x00000004060c7981 */ /* 0x000ee2000c1e1b00 */
[----:B------:R-:W0:Y:S02]  /*02e0*/  F2F.F32.F64 R2, R2 ;  /* 0x0000000200027310 */ /* 0x000e240000301000 */
[----:B0-----:R-:W-:-:S06]  /*02f0*/  FMUL.RZ R14, R2, 0.15915493667125701904 ;  /* 0x3e22f983020e7820 */ /* 0x001fcc000040c000 */
[----:B------:R-:W3:Y:S08]  /*0300*/  MUFU.SIN R8, R14 ;  /* 0x0000000e00087308 */ /* 0x000ef00000000400 */
[----:B------:R-:W0:Y:S01]  /*0310*/  MUFU.COS R0, R14 ;  /* 0x0000000e00007308 */ /* 0x000e220000000000 */
[C---:B---3--:R-:W-:Y:S01]  /*0320*/  FMUL R9, R8.reuse, R13 ;  /* 0x0000000d08097220 */ /* 0x048fe20000400000 */
[----:B------:R-:W-:-:S03]  /*0330*/  FMUL R8, R8, R12 ;  /* 0x0000000c08087220 */ /* 0x000fc60000400000 */
[C---:B0-----:R-:W-:Y:S01]  /*0340*/  FFMA R9, R0.reuse, R12, R9 ;  /* 0x0000000c00097223 */ /* 0x041fe20000000009 */
[----:B------:R-:W-:-:S03]  /*0350*/  FFMA R8, R0, R13, -R8 ;  /* 0x0000000d00087223 */ /* 0x000fc60000000808 */
[C-C-:B--2---:R-:W-:Y:S01]  /*0360*/  FADD R12, R10.reuse, R9.reuse ;  /* 0x000000090a0c7221 */ /* 0x144fe20000000000 */
[C-C-:B------:R-:W-:Y:S01]  /*0370*/  FADD R13, R11.reuse, R8.reuse ;  /* 0x000000080b0d7221 */ /* 0x140fe20000000000 */
[----:B------:R-:W-:Y:S01]  /*0380*/  FADD R10, R10, -R9 ;  /* 0x800000090a0a7221 */ /* 0x000fe20000000000 */
[----:B------:R-:W-:-:S03]  /*0390*/  FADD R11, R11, -R8 ;  /* 0x800000080b0b7221 */ /* 0x000fc60000000000 */
[----:B------:R-:W-:Y:S04]  /*03a0*/  STG.E.64 desc[UR4][R4.64], R12 ;  /* 0x0000000c04007986 */ /* 0x000fe8000c101b04 */
[----:B------:R-:W-:Y:S01]  /*03b0*/  STG.E.64 desc[UR4][R6.64], R10 ;  /* 0x0000000a06007986 */ /* 0x000fe2000c101b04 */
[----:B------:R-:W-:Y:S05]  /*03c0*/  EXIT ;  /* 0x000000000000794d */ /* 0x000fea0003800000 */
        .weak           $__internal_0_$__cuda_sm20_div_rn_f64_full
        .type           $__internal_0_$__cuda_sm20_div_rn_f64_full,@function
        .size           $__internal_0_$__cuda_sm20_div_rn_f64_full,(.L_x_9 - $__internal_0_$__cuda_sm20_div_rn_f64_full)
$__internal_0_$__cuda_sm20_div_rn_f64_full:
[C---:B------:R-:W-:Y:S01]  /*03d0*/  FSETP.GEU.AND P0, PT, |R5|.reuse, 1.469367938527859385e-39, PT ;  /* 0x001000000500780b */ /* 0x040fe20003f0e200 */
[----:B------:R-:W-:Y:S01]  /*03e0*/  IMAD.MOV.U32 R10, RZ, RZ, 0x1 ;  /* 0x00000001ff0a7424 */ /* 0x000fe200078e00ff */
[----:B------:R-:W-:Y:S01]  /*03f0*/  LOP3.LUT R2, R5, 0x800fffff, RZ, 0xc0, !PT ;  /* 0x800fffff05027812 */ /* 0x000fe200078ec0ff */
[----:B------:R-:W-:Y:S01]  /*0400*/  BSSY.RECONVERGENT B1, `(.L_x_2) ;  /* 0x0000055000017945 */ /* 0x000fe20003800200 */
[C---:B------:R-:W-:Y:S02]  /*0410*/  FSETP.GEU.AND P2, PT, |R7|.reuse, 1.469367938527859385e-39, PT ;  /* 0x001000000700780b */ /* 0x040fe40003f4e200 */
[----:B------:R-:W-:Y:S01]  /*0420*/  LOP3.LUT R3, R2, 0x3ff00000, RZ, 0xfc, !PT ;  /* 0x3ff0000002037812 */ /* 0x000fe200078efcff */
[----:B------:R-:W-:Y:S01]  /*0430*/  IMAD.MOV.U32 R2, RZ, RZ, R4 ;  /* 0x000000ffff027224 */ /* 0x000fe200078e0004 */
[----:B------:R-:W-:-:S05]  /*0440*/  LOP3.LUT R12, R7, 0x7ff00000, RZ, 0xc0, !PT ;  /* 0x7ff00000070c7812 */ /* 0x000fca00078ec0ff */
[----:B------:R-:W-:-:S04]  /*0450*/  @!P0 DMUL R2, R4, 8.98846567431157953865e+307 ;  /* 0x7fe0000004028828 */ /* 0x000fc80000000000 */
[----:B------:R-:W-:Y:S01]  /*0460*/  @!P2 LOP3.LUT R13, R5, 0x7ff00000, RZ, 0xc0, !PT ;  /* 0x7ff00000050da812 */ /* 0x000fe200078ec0ff */
[----:B------:R-:W-:Y:S01]  /*0470*/  @!P2 IMAD.MOV.U32 R18, RZ, RZ, RZ ;  /* 0x000000ffff12a224 */ /* 0x000fe200078e00ff */
[----:B------:R-:W0:Y:S02]  /*0480*/  MUFU.RCP64H R11, R3 ;  /* 0x00000003000b7308 */ /* 0x000e240000001800 */
[----:B------:R-:W-:Y:S01]  /*0490*/  @!P2 ISETP.GE.U32.AND P3, PT, R12, R13, PT ;  /* 0x0000000d0c00a20c */ /* 0x000fe20003f66070 */
[----:B------:R-:W-:-:S05]  /*04a0*/  IMAD.MOV.U32 R13, RZ, RZ, 0x1ca00000 ;  /* 0x1ca00000ff0d7424 */ /* 0x000fca00078e00ff */
[----:B------:R-:W-:-:S04]  /*04b0*/  @!P2 SEL R19, R13, 0x63400000, !P3 ;  /* 0x634000000d13a807 */ /* 0x000fc80005800000 */
[----:B------:R-:W-:-:S04]  /*04c0*/  @!P2 LOP3.LUT R19, R19, 0x80000000, R7, 0xf8, !PT ;  /* 0x800000001313a812 */ /* 0x000fc800078ef807 */
[----:B------:R-:W-:Y:S01]  /*04d0*/  @!P2 LOP3.LUT R19, R19, 0x100000, RZ, 0xfc, !PT ;  /* 0x001000001313a812 */ /* 0x000fe200078efcff */
[----:B0-----:R-:W-:-:S08]  /*04e0*/  DFMA R14, R10, -R2, 1 ;  /* 0x3ff000000a0e742b */ /* 0x001fd00000000802 */
[----:B------:R-:W-:Y:S01]  /*04f0*/  DFMA R16, R14, R14, R14 ;  /* 0x0000000e0e10722b */ /* 0x000fe2000000000e */
[----:B------:R-:W-:-:S04]  /*0500*/  LOP3.LUT R15, R5, 0x7ff00000, RZ, 0xc0, !PT ;  /* 0x7ff00000050f7812 */ /* 0x000fc800078ec0ff */
[----:B------:R-:W-:-:S03]  /*0510*/  ISETP.GE.U32.AND P1, PT, R12, R15, PT ;  /* 0x0000000f0c00720c */ /* 0x000fc60003f26070 */
[----:B------:R-:W-:Y:S01]  /*0520*/  DFMA R16, R10, R16, R10 ;  /* 0x000000100a10722b */ /* 0x000fe2000000000a */
[----:B------:R-:W-:Y:S01]  /*0530*/  SEL R11, R13, 0x63400000, !P1 ;  /* 0x634000000d0b7807 */ /* 0x000fe20004800000 */
[----:B------:R-:W-:-:S03]  /*0540*/  IMAD.MOV.U32 R10, RZ, RZ, R6 ;  /* 0x000000ffff0a7224 */ /* 0x000fc600078e0006 */
[----:B------:R-:W-:-:S03]  /*0550*/  LOP3.LUT R11, R11, 0x800fffff, R7, 0xf8, !PT ;  /* 0x800fffff0b0b7812 */ /* 0x000fc600078ef807 */
[----:B------:R-:W-:-:S03]  /*0560*/  DFMA R20, R16, -R2, 1 ;  /* 0x3ff000001014742b */ /* 0x000fc60000000802 */
[----:B------:R-:W-:-:S05]  /*0570*/  @!P2 DFMA R10, R10, 2, -R18 ;  /* 0x400000000a0aa82b */ /* 0x000fca0000000812 */
[----:B------:R-:W-:Y:S01]  /*0580*/  DFMA R16, R16, R20, R16 ;  /* 0x000000141010722b */ /* 0x000fe20000000010 */
[----:B------:R-:W-:Y:S02]  /*0590*/  IMAD.MOV.U32 R21, RZ, RZ, R12 ;  /* 0x000000ffff157224 */ /* 0x000fe400078e000c */
[----:B------:R-:W-:Y:S01]  /*05a0*/  IMAD.MOV.U32 R20, RZ, RZ, R15 ;  /* 0x000000ffff147224 */ /* 0x000fe200078e000f */
[----:B------:R-:W-:Y:S02]  /*05b0*/  @!P0 LOP3.LUT R20, R3, 0x7ff00000, RZ, 0xc0, !PT ;  /* 0x7ff0000003148812 */ /* 0x000fe400078ec0ff */
[----:B------:R-:W-:Y:S02]  /*05c0*/  @!P2 LOP3.LUT R21, R11, 0x7ff00000, RZ, 0xc0, !PT ;  /* 0x7ff000000b15a812 */ /* 0x000fe400078ec0ff */
[----:B------:R-:W-:Y:S01]  /*05d0*/  DMUL R18, R16, R10 ;  /* 0x0000000a10127228 */ /* 0x000fe20000000000 */
[----:B------:R-:W-:Y:S02]  /*05e0*/  VIADD R23, R20, 0xffffffff ;  /* 0xffffffff14177836 */ /* 0x000fe40000000000 */
[----:B------:R-:W-:-:S05]  /*05f0*/  VIADD R22, R21, 0xffffffff ;  /* 0xffffffff15167836 */ /* 0x000fca0000000000 */
[----:B------:R-:W-:Y:S01]  /*0600*/  DFMA R14, R18, -R2, R10 ;  /* 0x80000002120e722b */ /* 0x000fe2000000000a */
[----:B------:R-:W-:-:S04]  /*0610*/  ISETP.GT.U32.AND P0, PT, R22, 0x7feffffe, PT ;  /* 0x7feffffe1600780c */ /* 0x000fc80003f04070 */
[----:B------:R-:W-:-:S03]  /*0620*/  ISETP.GT.U32.OR P0, PT, R23, 0x7feffffe, P0 ;  /* 0x7feffffe1700780c */ /* 0x000fc60000704470 */
[----:B------:R-:W-:-:S10]  /*0630*/  DFMA R14, R16, R14, R18 ;  /* 0x0000000e100e722b */ /* 0x000fd40000000012 */
[----:B------:R-:W-:Y:S05]  /*0640*/  @P0 BRA `(.L_x_3) ;  /* 0x00000000006c0947 */ /* 0x000fea0003800000 */
[----:B------:R-:W-:-:S04]  /*0650*/  LOP3.LUT R7, R5, 0x7ff00000, RZ, 0xc0, !PT ;  /* 0x7ff0000005077812 */ /* 0x000fc800078ec0ff */
[CC--:B------:R-:W-:Y:S02]  /*0660*/  VIADDMNMX R6, R12.reuse, -R7.reuse, 0xb9600000, !PT ;  /* 0xb96000000c067446 */ /* 0x0c0fe40007800907 */
[----:B------:R-:W-:Y:S02]  /*0670*/  ISETP.GE.U32.AND P0, PT, R12, R7, PT ;  /* 0x000000070c00720c */ /* 0x000fe40003f06070 */
[----:B------:R-:W-:Y:S02]  /*0680*/  VIMNMX R6, PT, PT, R6, 0x46a00000, PT ;  /* 0x46a0000006067848 */ /* 0x000fe40003fe0100 */
[----:B------:R-:W-:-:S05]  /*0690*/  SEL R13, R13, 0x63400000, !P0 ;  /* 0x634000000d0d7807 */ /* 0x000fca0004000000 */
[----:B------:R-:W-:Y:S02]  /*06a0*/  IMAD.IADD R16, R6, 0x1, -R13 ;  /* 0x0000000106107824 */ /* 0x000fe400078e0a0d */
[----:B------:R-:W-:Y:S02]  /*06b0*/  IMAD.MOV.U32 R6, RZ, RZ, RZ ;  /* 0x000000ffff067224 */ /* 0x000fe400078e00ff */
[----:B------:R-:W-:-:S06]  /*06c0*/  VIADD R7, R16, 0x7fe00000 ;  /* 0x7fe0000010077836 */ /* 0x000fcc0000000000 */
[----:B------:R-:W-:-:S10]  /*06d0*/  DMUL R12, R14, R6 ;  /* 0x000000060e0c7228 */ /* 0x000fd40000000000 */
[----:B------:R-:W-:-:S13]  /*06e0*/  FSETP.GTU.AND P0, PT, |R13|, 1.469367938527859385e-39, PT ;  /* 0x001000000d00780b */ /* 0x000fda0003f0c200 */
[----:B------:R-:W-:Y:S05]  /*06f0*/  @P0 BRA `(.L_x_4) ;  /* 0x0000000000940947 */ /* 0x000fea0003800000 */
[----:B------:R-:W-:Y:S01]  /*0700*/  DFMA R2, R14, -R2, R10 ;  /* 0x800000020e02722b */ /* 0x000fe2000000000a */
[----:B------:R-:W-:-:S09]  /*0710*/  IMAD.MOV.U32 R6, RZ, RZ, RZ ;  /* 0x000000ffff067224 */ /* 0x000fd200078e00ff */
[C---:B------:R-:W-:Y:S02]  /*0720*/  FSETP.NEU.AND P0, PT, R3.reuse, RZ, PT ;  /* 0x000000ff0300720b */ /* 0x040fe40003f0d000 */
[----:B------:R-:W-:-:S04]  /*0730*/  LOP3.LUT R5, R3, 0x80000000, R5, 0x48, !PT ;  /* 0x8000000003057812 */ /* 0x000fc800078e4805 */
[----:B------:R-:W-:-:S07]  /*0740*/  LOP3.LUT R7, R5, R7, RZ, 0xfc, !PT ;  /* 0x0000000705077212 */ /* 0x000fce00078efcff */
[----:B------:R-:W-:Y:S05]  /*0750*/  @!P0 BRA `(.L_x_4) ;  /* 0x00000000007c8947 */ /* 0x000fea0003800000 */
[----:B------:R-:W-:Y:S01]  /*0760*/  IMAD.MOV R3, RZ, RZ, -R16 ;  /* 0x000000ffff037224 */ /* 0x000fe200078e0a10 */
[----:B------:R-:W-:Y:S01]  /*0770*/  DMUL.RP R6, R14, R6 ;  /* 0x000000060e067228 */ /* 0x000fe20000008000 */
[----:B------:R-:W-:-:S06]  /*0780*/  IMAD.MOV.U32 R2, RZ, RZ, RZ ;  /* 0x000000ffff027224 */ /* 0x000fcc00078e00ff */
[----:B------:R-:W-:-:S03]  /*0790*/  DFMA R2, R12, -R2, R14 ;  /* 0x800000020c02722b */ /* 0x000fc6000000000e */
[----:B------:R-:W-:-:S03]  /*07a0*/  LOP3.LUT R5, R7, R5, RZ, 0x3c, !PT ;  /* 0x0000000507057212 */ /* 0x000fc600078e3cff */
[----:B------:R-:W-:-:S04]  /*07b0*/  IADD3 R2, PT, PT, -R16, -0x43300000, RZ ;  /* 0xbcd0000010027810 */ /* 0x000fc80007ffe1ff */
[----:B------:R-:W-:-:S04]  /*07c0*/  FSETP.NEU.AND P0, PT, |R3|, R2, PT ;  /* 0x000000020300720b */ /* 0x000fc80003f0d200 */
[----:B------:R-:W-:Y:S02]  /*07d0*/  FSEL R12, R6, R12, !P0 ;  /* 0x0000000c060c7208 */ /* 0x000fe40004000000 */
[----:B------:R-:W-:Y:S01]  /*07e0*/  FSEL R13, R5, R13, !P0 ;  /* 0x0000000d050d7208 */ /* 0x000fe20004000000 */
[----:B------:R-:W-:Y:S06]  /*07f0*/  BRA `(.L_x_4) ;  /* 0x0000000000547947 */ /* 0x000fec0003800000 */
.L_x_3:
[----:B------:R-:W-:-:S14]  /*0800*/  DSETP.NAN.AND P0, PT, R6, R6, PT ;  /* 0x000000060600722a */ /* 0x000fdc0003f08000 */
[----:B------:R-:W-:Y:S05]  /*0810*/  @P0 BRA `(.L_x_5) ;  /* 0x0000000000440947 */ /* 0x000fea0003800000 */
[----:B------:R-:W-:-:S14]  /*0820*/  DSETP.NAN.AND P0, PT, R4, R4, PT ;  /* 0x000000040400722a */ /* 0x000fdc0003f08000 */
[----:B------:R-:W-:Y:S05]  /*0830*/  @P0 BRA `(.L_x_6) ;  /* 0x0000000000300947 */ /* 0x000fea0003800000 */
[----:B------:R-:W-:Y:S01]  /*0840*/  ISETP.NE.AND P0, PT, R21, R20, PT ;  /* 0x000000141500720c */ /* 0x000fe20003f05270 */
[----:B------:R-:W-:Y:S02]  /*0850*/  IMAD.MOV.U32 R12, RZ, RZ, 0x0 ;  /* 0x00000000ff0c7424 */ /* 0x000fe400078e00ff */
[----:B------:R-:W-:-:S10]  /*0860*/  IMAD.MOV.U32 R13, RZ, RZ, -0x80000 ;  /* 0xfff80000ff0d7424 */ /* 0x000fd400078e00ff */
[----:B------:R-:W-:Y:S05]  /*0870*/  @!P0 BRA `(.L_x_4) ;  /* 0x0000000000348947 */ /* 0x000fea0003800000 */
[----:B------:R-:W-:Y:S02]  /*0880*/  ISETP.NE.AND P0, PT, R21, 0x7ff00000, PT ;  /* 0x7ff000001500780c */ /* 0x000fe40003f05270 */
[----:B------:R-:W-:Y:S02]  /*0890*/  LOP3.LUT R13, R7, 0x80000000, R5, 0x48, !PT ;  /* 0x80000000070d7812 */ /* 0x000fe400078e4805 */
[----:B------:R-:W-:-:S13]  /*08a0*/  ISETP.EQ.OR P0, PT, R20, RZ, !P0 ;  /* 0x000000ff1400720c */ /* 0x000fda0004702670 */
[----:B------:R-:W-:Y:S01]  /*08b0*/  @P0 LOP3.LUT R2, R13, 0x7ff00000, RZ, 0xfc, !PT ;  /* 0x7ff000000d020812 */ /* 0x000fe200078efcff */
[----:B------:R-:W-:Y:S02]  /*08c0*/  @!P0 IMAD.MOV.U32 R12, RZ, RZ, RZ ;  /* 0x000000ffff0c8224 */ /* 0x000fe400078e00ff */
[----:B------:R-:W-:Y:S02]  /*08d0*/  @P0 IMAD.MOV.U32 R12, RZ, RZ, RZ ;  /* 0x000000ffff0c0224 */ /* 0x000fe400078e00ff */
[----:B------:R-:W-:Y:S01]  /*08e0*/  @P0 IMAD.MOV.U32 R13, RZ, RZ, R2 ;  /* 0x000000ffff0d0224 */ /* 0x000fe200078e0002 */
[----:B------:R-:W-:Y:S06]  /*08f0*/  BRA `(.L_x_4) ;  /* 0x0000000000147947 */ /* 0x000fec0003800000 */
.L_x_6:
[----:B------:R-:W-:Y:S01]  /*0900*/  LOP3.LUT R13, R5, 0x80000, RZ, 0xfc, !PT ;  /* 0x00080000050d7812 */ /* 0x000fe200078efcff */
[----:B------:R-:W-:Y:S01]  /*0910*/  IMAD.MOV.U32 R12, RZ, RZ, R4 ;  /* 0x000000ffff0c7224 */ /* 0x000fe200078e0004 */
[----:B------:R-:W-:Y:S06]  /*0920*/  BRA `(.L_x_4) ;  /* 0x0000000000087947 */ /* 0x000fec0003800000 */
.L_x_5:
[----:B------:R-:W-:Y:S01]  /*0930*/  LOP3.LUT R13, R7, 0x80000, RZ, 0xfc, !PT ;  /* 0x00080000070d7812 */ /* 0x000fe200078efcff */
[----:B------:R-:W-:-:S07]  /*0940*/  IMAD.MOV.U32 R12, RZ, RZ, R6 ;  /* 0x000000ffff0c7224 */ /* 0x000fce00078e0006 */
.L_x_4:
[----:B------:R-:W-:Y:S05]  /*0950*/  BSYNC.RECONVERGENT B1 ;  /* 0x0000000000017941 */ /* 0x000fea0003800200 */
.L_x_2:
[----:B------:R-:W-:Y:S02]  /*0960*/  IMAD.MOV.U32 R2, RZ, RZ, R8 ;  /* 0x000000ffff027224 */ /* 0x000fe400078e0008 */
[----:B------:R-:W-:-:S04]  /*0970*/  IMAD.MOV.U32 R3, RZ, RZ, 0x0 ;  /* 0x00000000ff037424 */ /* 0x000fc800078e00ff */
[----:B------:R-:W-:Y:S05]  /*0980*/  RET.REL.NODEC R2 `(_Z3fftP6float2ii) ;  /* 0xfffffff4029c7950 */ /* 0x000fea0003c3ffff */
.L_x_7:
[----:B------:R-:W-:-:S00]  /*0990*/  BRA `(.L_x_7) ;  /* 0xfffffffc00fc7947 */ /* 0x000fc0000383ffff */
[----:B------:R-:W-:-:S00]  /*09a0*/  NOP ;  /* 0x0000000000007918 */ /* 0x000fc00000000000 */
        /* <DEDUP_REMOVED lines=13> */
.L_x_9:


//--------------------- .text._Z19bit_reverse_reorderP6float2S0_i --------------------------
	.section	.text._Z19bit_reverse_reorderP6float2S0_i,"ax",@progbits
	.align	128
        .global         _Z19bit_reverse_reorderP6float2S0_i
        .type           _Z19bit_reverse_reorderP6float2S0_i,@function
        .size           _Z19bit_reverse_reorderP6float2S0_i,(.L_x_11 - _Z19bit_reverse_reorderP6float2S0_i)
        .other          _Z19bit_reverse_reorderP6float2S0_i,@"STO_CUDA_ENTRY STV_DEFAULT"
_Z19bit_reverse_reorderP6float2S0_i:
.text._Z19bit_reverse_reorderP6float2S0_i:
[----:B------:R-:W-:Y:S01]  /*0000*/  LDC R1, c[0x0][0x37c] ;  /* 0x0000df00ff017b82 */ /* 0x000fe20000000800 */
[----:B------:R-:W0:Y:S07]  /*0010*/  S2R R0, SR_TID.X ;  /* 0x0000000000007919 */ /* 0x000e2e0000002100 */
[----:B------:R-:W0:Y:S08]  /*0020*/  S2UR UR4, SR_CTAID.X ;  /* 0x00000000000479c3 */ /* 0x000e300000002500 */
[----:B------:R-:W0:Y:S02]  /*0030*/  LDC R7, c[0x0][0x360] ;  /* 0x0000d800ff077b82 */ /* 0x000e240000000800 */
[----:B0-----:R-:W-:-:S05]  /*0040*/  IMAD R7, R7, UR4, R0 ;  /* 0x0000000407077c24 */ /* 0x001fca000f8e0200 */
[----:B------:R-:W-:-:S13]  /*0050*/  ISETP.GT.AND P0, PT, R7, 0x3ff, PT ;  /* 0x000003ff0700780c */ /* 0x000fda0003f04270 */
[----:B------:R-:W-:Y:S05]  /*0060*/  @P0 EXIT ;  /* 0x000000000000094d */ /* 0x000fea0003800000 */
[----:B------:R-:W0:Y:S01]  /*0070*/  LDC.64 R4, c[0x0][0x388] ;  /* 0x0000e200ff047b82 */ /* 0x000e220000000a00 */
[----:B------:R-:W1:Y:S01]  /*0080*/  LDCU.64 UR6, c[0x0][0x358] ;  /* 0x00006b00ff0677ac */ /* 0x000e620008000a00 */
[----:B------:R-:W2:Y:S06]  /*0090*/  LDCU UR4, c[0x0][0x390] ;  /* 0x00007200ff0477ac */ /* 0x000eac0008000800 */
[----:B------:R-:W3:Y:S01]  /*00a0*/  LDC.64 R2, c[0x0][0x380] ;  /* 0x0000e000ff027b82 */ /* 0x000ee20000000a00 */
[----:B0-----:R-:W-:-:S06]  /*00b0*/  IMAD.WIDE R4, R7, 0x8, R4 ;  /* 0x0000000807047825 */ /* 0x001fcc00078e0204 */
[----:B-1----:R-:W4:Y:S01]  /*00c0*/  LDG.E.64 R4, desc[UR6][R4.64] ;  /* 0x0000000604047981 */ /* 0x002f22000c1e1b00 */
[----:B------:R-:W0:Y:S01]  /*00d0*/  BREV R7, R7 ;  /* 0x0000000700077301 */ /* 0x000e220000000000 */
[----:B--2---:R-:W-:-:S06]  /*00e0*/  UIADD3 UR4, UPT, UPT, -UR4, 0x20, URZ ;  /* 0x0000002004047890 */ /* 0x004fcc000fffe1ff */
[----:B0-----:R-:W-:-:S05]  /*00f0*/  SHF.R.U32.HI R9, RZ, UR4, R7 ;  /* 0x00000004ff097c19 */ /* 0x001fca0008011607 */
[----:B---3--:R-:W-:-:S05]  /*0100*/  IMAD.WIDE R2, R9, 0x8, R2 ;  /* 0x0000000809027825 */ /* 0x008fca00078e0202 */
[----:B----4-:R-:W-:Y:S01]  /*0110*/  STG.E.64 desc[UR6][R2.64], R4 ;  /* 0x0000000402007986 */ /* 0x010fe2000c101b06 */
[----:B------:R-:W-:Y:S05]  /*0120*/  EXIT ;  /* 0x000000000000794d */ /* 0x000fea0003800000 */
.L_x_8:
        /* <DEDUP_REMOVED lines=13> */
.L_x_11:


//--------------------- .nv.shared.reserved.0     --------------------------
	.section	.nv.shared.reserved.0,"aw",@nobits
	.weak		__nv_reservedSMEM_offset_0_alias
	.size		__nv_reservedSMEM_offset_0_alias, 0, 64
	.other		__nv_reservedSMEM_offset_0_alias,@"STO_CUDA_RESERVED_SHARED STV_DEFAULT"
__nv_reservedSMEM_offset_0_alias:
	.zero		0
	.zero		64


//--------------------- .nv.constant0._Z3fftP6float2ii --------------------------
	.section	.nv.constant0._Z3fftP6float2ii,"a",@progbits
	.sectionflags	@""
	.align	4
.nv.constant0._Z3fftP6float2ii:
	.zero		912


//--------------------- .nv.constant0._Z19bit_reverse_reorderP6float2S0_i --------------------------
	.section	.nv.constant0._Z19bit_reverse_reorderP6float2S0_i,"a",@progbits
	.sectionflags	@""
	.align	4
.nv.constant0._Z19bit_reverse_reorderP6float2S0_i:
	.zero		916


//--------------------- SYMBOLS --------------------------

	.type		.nv.reservedSmem.offset0,@object
	.size		.nv.reservedSmem.offset0,0x4
